//
// Generated by NVIDIA NVVM Compiler
//
// Compiler Build ID: CL-36424714
// Cuda compilation tools, release 13.0, V13.0.88
// Based on NVVM 20.0.0
//

.version 9.0
.target sm_100
.address_size 64

	// .globl	_Z14vec_add_float4PKfS0_Pfi

.visible .entry _Z14vec_add_float4PKfS0_Pfi(
	.param .u64 .ptr .align 1 _Z14vec_add_float4PKfS0_Pfi_param_0,
	.param .u64 .ptr .align 1 _Z14vec_add_float4PKfS0_Pfi_param_1,
	.param .u64 .ptr .align 1 _Z14vec_add_float4PKfS0_Pfi_param_2,
	.param .u32 _Z14vec_add_float4PKfS0_Pfi_param_3
)
{
	.reg .pred 	%p<8>;
	.reg .b32 	%r<13>;
	.reg .b32 	%f<41>;
	.reg .b64 	%rd<17>;

	ld.param.u64 	%rd7, [_Z14vec_add_float4PKfS0_Pfi_param_0];
	ld.param.u64 	%rd8, [_Z14vec_add_float4PKfS0_Pfi_param_1];
	ld.param.u64 	%rd9, [_Z14vec_add_float4PKfS0_Pfi_param_2];
	ld.param.u32 	%r3, [_Z14vec_add_float4PKfS0_Pfi_param_3];
	cvta.to.global.u64 	%rd1, %rd9;
	cvta.to.global.u64 	%rd2, %rd8;
	cvta.to.global.u64 	%rd3, %rd7;
	mov.u32 	%r4, %ntid.x;
	mov.u32 	%r5, %ctaid.x;
	mov.u32 	%r6, %tid.x;
	mad.lo.s32 	%r7, %r4, %r5, %r6;
	shl.b32 	%r1, %r7, 2;
	or.b32  	%r8, %r1, 1;
	setp.ge.s32 	%p1, %r8, %r3;
	@%p1 bra 	$L__BB0_13;
	add.s32 	%r2, %r1, 4;
	setp.ge.s32 	%p2, %r2, %r3;
	@%p2 bra 	$L__BB0_3;
	mul.wide.s32 	%rd11, %r1, 4;
	add.s64 	%rd12, %rd3, %rd11;
	ld.global.v4.f32 	{%f37, %f38, %f39, %f29}, [%rd12+4];
	add.s64 	%rd13, %rd2, %rd11;
	ld.global.v4.f32 	{%f36, %f35, %f34, %f30}, [%rd13+4];
	add.f32 	%f40, %f29, %f30;
	bra.uni 	$L__BB0_7;
$L__BB0_3:
	mul.wide.s32 	%rd10, %r1, 4;
	add.s64 	%rd4, %rd3, %rd10;
	ld.global.f32 	%f37, [%rd4+4];
	add.s64 	%rd5, %rd2, %rd10;
	ld.global.f32 	%f36, [%rd5+4];
	add.s32 	%r9, %r1, 2;
	setp.ge.s32 	%p3, %r9, %r3;
	mov.f32 	%f35, 0f00000000;
	mov.f32 	%f38, %f35;
	@%p3 bra 	$L__BB0_5;
	ld.global.f32 	%f38, [%rd4+8];
	ld.global.f32 	%f35, [%rd5+8];
$L__BB0_5:
	add.s32 	%r10, %r1, 3;
	setp.ge.s32 	%p4, %r10, %r3;
	mov.f32 	%f34, 0f00000000;
	mov.f32 	%f40, 0f00000000;
	mov.f32 	%f39, %f34;
	@%p4 bra 	$L__BB0_7;
	ld.global.f32 	%f39, [%rd4+12];
	ld.global.f32 	%f34, [%rd5+12];
$L__BB0_7:
	setp.ge.s32 	%p5, %r2, %r3;
	add.f32 	%f23, %f37, %f36;
	add.f32 	%f24, %f38, %f35;
	add.f32 	%f25, %f39, %f34;
	@%p5 bra 	$L__BB0_9;
	mul.wide.s32 	%rd15, %r1, 4;
	add.s64 	%rd16, %rd1, %rd15;
	st.global.v4.f32 	[%rd16+4], {%f23, %f24, %f25, %f40};
	bra.uni 	$L__BB0_13;
$L__BB0_9:
	mul.wide.s32 	%rd14, %r1, 4;
	add.s64 	%rd6, %rd1, %rd14;
	st.global.f32 	[%rd6+4], %f23;
	add.s32 	%r11, %r1, 2;
	setp.ge.s32 	%p6, %r11, %r3;
	@%p6 bra 	$L__BB0_11;
	st.global.f32 	[%rd6+8], %f24;
$L__BB0_11:
	add.s32 	%r12, %r1, 3;
	setp.ge.s32 	%p7, %r12, %r3;
	@%p7 bra 	$L__BB0_13;
	st.global.f32 	[%rd6+12], %f25;
$L__BB0_13:
	ret;

}


// ===== COMPILED SASS (sm_100) =====

	.target	sm_100

	.elftype	@"ET_EXEC"


//--------------------- .note.nv.tkinfo           --------------------------
	.section	.note.nv.tkinfo,"",@"SHT_NOTE"
	.sectionflags	@"SHF_NOTE_NV_TKINFO"
	.tkinfo
        /*0018*/ 	.word	0x00000002
        /*0030*/ 	.string	""
        /*0030*/ 	.string	"ptxas"
        /*0030*/ 	.string	"Cuda compilation tools, release 13.0, V13.0.88"
        /*0030*/ 	.string	"Build cuda_13.0.r13.0/compiler.36424714_0"
        /*0030*/ 	.string	"-arch sm_100 -m 64 "



//--------------------- .note.nv.cuinfo           --------------------------
	.section	.note.nv.cuinfo,"",@"SHT_NOTE"
	.sectionflags	@"SHF_NOTE_NV_CUINFO"
        /*0018*/ 	.short	0x0002
        /*001a*/ 	.short	0x0064
        /*001c*/ 	.short	0x0082
	.zero		2


//--------------------- .nv.info                  --------------------------
	.section	.nv.info,"",@"SHT_CUDA_INFO"
	.align	4


	//----- nvinfo : EIATTR_REGCOUNT
	.align		4
        /*0000*/ 	.byte	0x04, 0x2f
        /*0002*/ 	.short	(.L_1 - .L_0)
	.align		4
.L_0:
        /*0004*/ 	.word	index@(_Z14vec_add_float4PKfS0_Pfi)
        /*0008*/ 	.word	0x00000010


	//----- nvinfo : EIATTR_FRAME_SIZE
	.align		4
.L_1:
        /*000c*/ 	.byte	0x04, 0x11
        /*000e*/ 	.short	(.L_3 - .L_2)
	.align		4
.L_2:
        /*0010*/ 	.word	index@(_Z14vec_add_float4PKfS0_Pfi)
        /*0014*/ 	.word	0x00000000


	//----- nvinfo : EIATTR_MIN_STACK_SIZE
	.align		4
.L_3:
        /*0018*/ 	.byte	0x04, 0x12
        /*001a*/ 	.short	(.L_5 - .L_4)
	.align		4
.L_4:
        /*001c*/ 	.word	index@(_Z14vec_add_float4PKfS0_Pfi)
        /*0020*/ 	.word	0x00000000
.L_5:


//--------------------- .nv.compat                --------------------------
	.section	.nv.compat,"",@"SHT_CUDA_COMPAT_INFO"
	.align	4
        /*0000*/ 	.byte	0x02, 0x09, 0x00, 0x00, 0x02, 0x02, 0x01, 0x00, 0x02, 0x05, 0x05, 0x00, 0x03, 0x07, 0x01, 0x01
        /*0010*/ 	.byte	0x02, 0x03, 0x00, 0x00, 0x02, 0x06, 0x01, 0x00, 0x04, 0x0b, 0x08, 0x00, 0x09, 0x00, 0x00, 0x00
        /*0020*/ 	.byte	0x00, 0x00, 0x00, 0x00


//--------------------- .nv.info._Z14vec_add_float4PKfS0_Pfi --------------------------
	.section	.nv.info._Z14vec_add_float4PKfS0_Pfi,"",@"SHT_CUDA_INFO"
	.sectionflags	@""
	.align	4


	//----- nvinfo : EIATTR_CUDA_API_VERSION
	.align		4
        /*0000*/ 	.byte	0x04, 0x37
        /*0002*/ 	.short	(.L_7 - .L_6)
.L_6:
        /*0004*/ 	.word	0x00000082


	//----- nvinfo : EIATTR_KPARAM_INFO
	.align		4
.L_7:
        /*0008*/ 	.byte	0x04, 0x17
        /*000a*/ 	.short	(.L_9 - .L_8)
.L_8:
        /*000c*/ 	.word	0x00000000
        /*0010*/ 	.short	0x0003
        /*0012*/ 	.short	0x0018
        /*0014*/ 	.byte	0x00, 0xf0, 0x11, 0x00


	//----- nvinfo : EIATTR_KPARAM_INFO
	.align		4
.L_9:
        /*0018*/ 	.byte	0x04, 0x17
        /*001a*/ 	.short	(.L_11 - .L_10)
.L_10:
        /*001c*/ 	.word	0x00000000
        /*0020*/ 	.short	0x0002
        /*0022*/ 	.short	0x0010
        /*0024*/ 	.byte	0x00, 0xf5, 0x21, 0x00


	//----- nvinfo : EIATTR_KPARAM_INFO
	.align		4
.L_11:
        /*0028*/ 	.byte	0x04, 0x17
        /*002a*/ 	.short	(.L_13 - .L_12)
.L_12:
        /*002c*/ 	.word	0x00000000
        /*0030*/ 	.short	0x0001
        /*0032*/ 	.short	0x0008
        /*0034*/ 	.byte	0x00, 0xf5, 0x21, 0x00


	//----- nvinfo : EIATTR_KPARAM_INFO
	.align		4
.L_13:
        /*0038*/ 	.byte	0x04, 0x17
        /*003a*/ 	.short	(.L_15 - .L_14)
.L_14:
        /*003c*/ 	.word	0x00000000
        /*0040*/ 	.short	0x0000
        /*0042*/ 	.short	0x0000
        /*0044*/ 	.byte	0x00, 0xf5, 0x21, 0x00


	//----- nvinfo : EIATTR_SPARSE_MMA_MASK
	.align		4
.L_15:
        /*0048*/ 	.byte	0x03, 0x50
        /*004a*/ 	.short	0x0000


	//----- nvinfo : EIATTR_MAXREG_COUNT
	.align		4
        /*004c*/ 	.byte	0x03, 0x1b
        /*004e*/ 	.short	0x00ff


	//----- nvinfo : EIATTR_MERCURY_ISA_VERSION
	.align		4
        /*0050*/ 	.byte	0x03, 0x5f
        /*0052*/ 	.short	0x0101


	//----- nvinfo : EIATTR_VRC_CTA_INIT_COUNT
	.align		4
        /*0054*/ 	.byte	0x02, 0x4a
	.zero		1
	.zero		1


	//----- nvinfo : EIATTR_EXIT_INSTR_OFFSETS
	.align		4
        /*0058*/ 	.byte	0x04, 0x1c
        /*005a*/ 	.short	(.L_17 - .L_16)


	//   ....[0]....
.L_16:
        /*005c*/ 	.word	0x00000090


	//   ....[1]....
        /*0060*/ 	.word	0x00000300


	//   ....[2]....
        /*0064*/ 	.word	0x00000390


	//   ....[3]....
        /*0068*/ 	.word	0x000003b0


	//----- nvinfo : EIATTR_CRS_STACK_SIZE
	.align		4
.L_17:
        /*006c*/ 	.byte	0x04, 0x1e
        /*006e*/ 	.short	(.L_19 - .L_18)
.L_18:
        /*0070*/ 	.word	0x00000000


	//----- nvinfo : EIATTR_CBANK_PARAM_SIZE
	.align		4
.L_19:
        /*0074*/ 	.byte	0x03, 0x19
        /*0076*/ 	.short	0x001c


	//----- nvinfo : EIATTR_PARAM_CBANK
	.align		4
        /*0078*/ 	.byte	0x04, 0x0a
        /*007a*/ 	.short	(.L_21 - .L_20)
	.align		4
.L_20:
        /*007c*/ 	.word	index@(.nv.constant0._Z14vec_add_float4PKfS0_Pfi)
        /*0080*/ 	.short	0x0380
        /*0082*/ 	.short	0x001c


	//----- nvinfo : EIATTR_SW_WAR
	.align		4
.L_21:
        /*0084*/ 	.byte	0x04, 0x36
        /*0086*/ 	.short	(.L_23 - .L_22)
.L_22:
        /*0088*/ 	.word	0x00000008
.L_23:


//--------------------- .nv.callgraph             --------------------------
	.section	.nv.callgraph,"",@"SHT_CUDA_CALLGRAPH"
	.align	4
	.sectionentsize	8
	.align		4
        /*0000*/ 	.word	0x00000000
	.align		4
        /*0004*/ 	.word	0xffffffff
	.align		4
        /*0008*/ 	.word	0x00000000
	.align		4
        /*000c*/ 	.word	0xfffffffe
	.align		4
        /*0010*/ 	.word	0x00000000
	.align		4
        /*0014*/ 	.word	0xfffffffd
	.align		4
        /*0018*/ 	.word	0x00000000
	.align		4
        /*001c*/ 	.word	0xfffffffc


//--------------------- .text._Z14vec_add_float4PKfS0_Pfi --------------------------
	.section	.text._Z14vec_add_float4PKfS0_Pfi,"ax",@progbits
	.align	128
        .global         _Z14vec_add_float4PKfS0_Pfi
        .type           _Z14vec_add_float4PKfS0_Pfi,@function
        .size           _Z14vec_add_float4PKfS0_Pfi,(.L_x_4 - _Z14vec_add_float4PKfS0_Pfi)
        .other          _Z14vec_add_float4PKfS0_Pfi,@"STO_CUDA_ENTRY STV_DEFAULT"
_Z14vec_add_float4PKfS0_Pfi:
.text._Z14vec_add_float4PKfS0_Pfi:
[----:B------:R-:W-:Y:S01]  /*0000*/  LDC R1, c[0x0][0x37c] ;  /* 0x0000df00ff017b82 */ /* 0x000fe20000000800 */
[----:B------:R-:W0:Y:S01]  /*0010*/  S2R R0, SR_CTAID.X ;  /* 0x0000000000007919 */ /* 0x000e220000002500 */
[----:B------:R-:W0:Y:S01]  /*0020*/  LDCU UR4, c[0x0][0x360] ;  /* 0x00006c00ff0477ac */ /* 0x000e220008000800 */
[----:B------:R-:W0:Y:S01]  /*0030*/  S2R R3, SR_TID.X ;  /* 0x0000000000037919 */ /* 0x000e220000002100 */
[----:B------:R-:W1:Y:S01]  /*0040*/  LDCU UR6, c[0x0][0x398] ;  /* 0x00007300ff0677ac */ /* 0x000e620008000800 */
[----:B0-----:R-:W-:-:S05]  /*0050*/  IMAD R0, R0, UR4, R3 ;  /* 0x0000000400007c24 */ /* 0x001fca000f8e0203 */
[----:B------:R-:W-:-:S04]  /*0060*/  SHF.L.U32 R0, R0, 0x2, RZ ;  /* 0x0000000200007819 */ /* 0x000fc800000006ff */
[----:B------:R-:W-:-:S04]  /*0070*/  IADD3 R2, PT, PT, R0, 0x1, RZ ;  /* 0x0000000100027810 */ /* 0x000fc80007ffe0ff */
[----:B-1----:R-:W-:-:S13]  /*0080*/  ISETP.GE.AND P0, PT, R2, UR6, PT ;  /* 0x0000000602007c0c */ /* 0x002fda000bf06270 */
[----:B------:R-:W-:Y:S05]  /*0090*/  @P0 EXIT ;  /* 0x000000000000094d */ /* 0x000fea0003800000 */
[----:B------:R-:W-:Y:S01]  /*00a0*/  VIADD R2, R0, 0x4 ;  /* 0x0000000400027836 */ /* 0x000fe20000000000 */
[----:B------:R-:W0:Y:S01]  /*00b0*/  LDCU.64 UR4, c[0x0][0x358] ;  /* 0x00006b00ff0477ac */ /* 0x000e220008000a00 */
[----:B------:R-:W-:Y:S03]  /*00c0*/  BSSY.RECONVERGENT B0, `(.L_x_0) ;  /* 0x000001d000007945 */ /* 0x000fe60003800200 */
[----:B------:R-:W-:-:S13]  /*00d0*/  ISETP.GE.AND P0, PT, R2, UR6, PT ;  /* 0x0000000602007c0c */ /* 0x000fda000bf06270 */
[----:B------:R-:W-:Y:S05]  /*00e0*/  @P0 BRA `(.L_x_1) ;  /* 0x0000000000200947 */ /* 0x000fea0003800000 */
[----:B------:R-:W1:Y:S08]  /*00f0*/  LDC.64 R4, c[0x0][0x380] ;  /* 0x0000e000ff047b82 */ /* 0x000e700000000a00 */
[----:B------:R-:W2:Y:S01]  /*0100*/  LDC.64 R8, c[0x0][0x388] ;  /* 0x0000e200ff087b82 */ /* 0x000ea20000000a00 */
[----:B-1----:R-:W-:-:S06]  /*0110*/  IMAD.WIDE R4, R0, 0x4, R4 ;  /* 0x0000000400047825 */ /* 0x002fcc00078e0204 */
[----:B0-----:R-:W3:Y:S01]  /*0120*/  LDG.E.128 R4, desc[UR4][R4.64+0x4] ;  /* 0x0000040404047981 */ /* 0x001ee2000c1e1d00 */
[----:B--2---:R-:W-:-:S06]  /*0130*/  IMAD.WIDE R8, R0, 0x4, R8 ;  /* 0x0000000400087825 */ /* 0x004fcc00078e0208 */
[----:B------:R-:W3:Y:S02]  /*0140*/  LDG.E.128 R8, desc[UR4][R8.64+0x4] ;  /* 0x0000040408087981 */ /* 0x000ee4000c1e1d00 */
[----:B---3--:R-:W-:Y:S01]  /*0150*/  FADD R7, R7, R11 ;  /* 0x0000000b07077221 */ /* 0x008fe20000000000 */
[----:B------:R-:W-:Y:S06]  /*0160*/  BRA `(.L_x_2) ;  /* 0x0000000000487947 */ /* 0x000fec0003800000 */
.L_x_1:
[----:B------:R-:W1:Y:S01]  /*0170*/  LDC.64 R10, c[0x0][0x388] ;  /* 0x0000e200ff0a7b82 */ /* 0x000e620000000a00 */
[C---:B------:R-:W-:Y:S01]  /*0180*/  VIADD R5, R0.reuse, 0x3 ;  /* 0x0000000300057836 */ /* 0x040fe20000000000 */
[----:B------:R-:W-:Y:S02]  /*0190*/  IADD3 R4, PT, PT, R0, 0x2, RZ ;  /* 0x0000000200047810 */ /* 0x000fe40007ffe0ff */
[----:B------:R-:W-:Y:S02]  /*01a0*/  CS2R R6, SRZ ;  /* 0x0000000000067805 */ /* 0x000fe4000001ff00 */
[----:B------:R-:W-:Y:S02]  /*01b0*/  MOV R9, RZ ;  /* 0x000000ff00097202 */ /* 0x000fe40000000f00 */
[----:B------:R-:W-:Y:S01]  /*01c0*/  ISETP.GE.AND P1, PT, R4, UR6, PT ;  /* 0x0000000604007c0c */ /* 0x000fe2000bf26270 */
[----:B------:R-:W2:Y:S01]  /*01d0*/  LDC.64 R2, c[0x0][0x380] ;  /* 0x0000e000ff027b82 */ /* 0x000ea20000000a00 */
[----:B------:R-:W-:Y:S01]  /*01e0*/  ISETP.GE.AND P2, PT, R5, UR6, PT ;  /* 0x0000000605007c0c */ /* 0x000fe2000bf46270 */
[----:B------:R-:W-:-:S02]  /*01f0*/  HFMA2 R5, -RZ, RZ, 0, 0 ;  /* 0x00000000ff057431 */ /* 0x000fc400000001ff */
[----:B-1----:R-:W-:-:S04]  /*0200*/  IMAD.WIDE R12, R0, 0x4, R10 ;  /* 0x00000004000c7825 */ /* 0x002fc800078e020a */
[----:B------:R-:W-:-:S04]  /*0210*/  IMAD.MOV.U32 R10, RZ, RZ, RZ ;  /* 0x000000ffff0a7224 */ /* 0x000fc800078e00ff */
[----:B0-----:R0:W5:Y:S01]  /*0220*/  @!P1 LDG.E R9, desc[UR4][R12.64+0x8] ;  /* 0x000008040c099981 */ /* 0x001162000c1e1900 */
[----:B--2---:R-:W-:-:S03]  /*0230*/  IMAD.WIDE R2, R0, 0x4, R2 ;  /* 0x0000000400027825 */ /* 0x004fc600078e0202 */
[----:B------:R0:W5:Y:S04]  /*0240*/  LDG.E R8, desc[UR4][R12.64+0x4] ;  /* 0x000004040c087981 */ /* 0x000168000c1e1900 */
[----:B------:R0:W5:Y:S04]  /*0250*/  @!P1 LDG.E R5, desc[UR4][R2.64+0x8] ;  /* 0x0000080402059981 */ /* 0x000168000c1e1900 */
[----:B------:R0:W5:Y:S04]  /*0260*/  @!P2 LDG.E R6, desc[UR4][R2.64+0xc] ;  /* 0x00000c040206a981 */ /* 0x000168000c1e1900 */
[----:B------:R0:W5:Y:S04]  /*0270*/  LDG.E R4, desc[UR4][R2.64+0x4] ;  /* 0x0000040402047981 */ /* 0x000168000c1e1900 */
[----:B------:R0:W5:Y:S02]  /*0280*/  @!P2 LDG.E R10, desc[UR4][R12.64+0xc] ;  /* 0x00000c040c0aa981 */ /* 0x000164000c1e1900 */
.L_x_2:
[----:B------:R-:W-:Y:S05]  /*0290*/  BSYNC.RECONVERGENT B0 ;  /* 0x0000000000007941 */ /* 0x000fea0003800200 */
.L_x_0:
[----:B0-----:R-:W0:Y:S01]  /*02a0*/  @!P0 LDC.64 R2, c[0x0][0x390] ;  /* 0x0000e400ff028b82 */ /* 0x001e220000000a00 */
[----:B-----5:R-:W-:Y:S01]  /*02b0*/  FADD R4, R8, R4 ;  /* 0x0000000408047221 */ /* 0x020fe20000000000 */
[----:B------:R-:W-:Y:S01]  /*02c0*/  FADD R5, R9, R5 ;  /* 0x0000000509057221 */ /* 0x000fe20000000000 */
[----:B------:R-:W-:Y:S01]  /*02d0*/  FADD R6, R10, R6 ;  /* 0x000000060a067221 */ /* 0x000fe20000000000 */
[----:B0-----:R-:W-:-:S05]  /*02e0*/  @!P0 IMAD.WIDE R2, R0, 0x4, R2 ;  /* 0x0000000400028825 */ /* 0x001fca00078e0202 */
[----:B------:R0:W-:Y:S01]  /*02f0*/  @!P0 STG.E.128 desc[UR4][R2.64+0x4], R4 ;  /* 0x0000040402008986 */ /* 0x0001e2000c101d04 */
[----:B------:R-:W-:Y:S05]  /*0300*/  @!P0 EXIT ;  /* 0x000000000000894d */ /* 0x000fea0003800000 */
[----:B0-----:R-:W0:Y:S01]  /*0310*/  LDC.64 R2, c[0x0][0x390] ;  /* 0x0000e400ff027b82 */ /* 0x001e220000000a00 */
[----:B------:R-:W-:-:S04]  /*0320*/  IADD3 R7, PT, PT, R0, 0x2, RZ ;  /* 0x0000000200077810 */ /* 0x000fc80007ffe0ff */
[----:B------:R-:W-:Y:S02]  /*0330*/  ISETP.GE.AND P0, PT, R7, UR6, PT ;  /* 0x0000000607007c0c */ /* 0x000fe4000bf06270 */
[----:B------:R-:W-:-:S04]  /*0340*/  IADD3 R7, PT, PT, R0, 0x3, RZ ;  /* 0x0000000300077810 */ /* 0x000fc80007ffe0ff */
[----:B------:R-:W-:Y:S01]  /*0350*/  ISETP.GE.AND P1, PT, R7, UR6, PT ;  /* 0x0000000607007c0c */ /* 0x000fe2000bf26270 */
[----:B0-----:R-:W-:-:S05]  /*0360*/  IMAD.WIDE R2, R0, 0x4, R2 ;  /* 0x0000000400027825 */ /* 0x001fca00078e0202 */
[----:B------:R0:W-:Y:S04]  /*0370*/  STG.E desc[UR4][R2.64+0x4], R4 ;  /* 0x0000040402007986 */ /* 0x0001e8000c101904 */
[----:B------:R0:W-:Y:S03]  /*0380*/  @!P0 STG.E desc[UR4][R2.64+0x8], R5 ;  /* 0x0000080502008986 */ /* 0x0001e6000c101904 */
[----:B------:R-:W-:Y:S05]  /*0390*/  @P1 EXIT ;  /* 0x000000000000194d */ /* 0x000fea0003800000 */
[----:B------:R-:W-:Y:S01]  /*03a0*/  STG.E desc[UR4][R2.64+0xc], R6 ;  /* 0x00000c0602007986 */ /* 0x000fe2000c101904 */
[----:B------:R-:W-:Y:S05]  /*03b0*/  EXIT ;  /* 0x000000000000794d */ /* 0x000fea0003800000 */
.L_x_3:
[----:B------:R-:W-:-:S00]  /*03c0*/  BRA `(.L_x_3) ;  /* 0xfffffffc00fc7947 */ /* 0x000fc0000383ffff */
[----:B------:R-:W-:-:S00]  /*03d0*/  NOP ;  /* 0x0000000000007918 */ /* 0x000fc00000000000 */
        /* <DEDUP_REMOVED lines=10> */
.L_x_4:


//--------------------- .nv.shared.reserved.0     --------------------------
	.section	.nv.shared.reserved.0,"aw",@nobits
	.weak		__nv_reservedSMEM_offset_0_alias
	.size		__nv_reservedSMEM_offset_0_alias, 0, 64
	.other		__nv_reservedSMEM_offset_0_alias,@"STO_CUDA_RESERVED_SHARED STV_DEFAULT"
__nv_reservedSMEM_offset_0_alias:
	.zero		0
	.zero		64


//--------------------- .nv.constant0._Z14vec_add_float4PKfS0_Pfi --------------------------
	.section	.nv.constant0._Z14vec_add_float4PKfS0_Pfi,"a",@progbits
	.sectionflags	@""
	.align	4
.nv.constant0._Z14vec_add_float4PKfS0_Pfi:
	.zero		924


//--------------------- SYMBOLS --------------------------

	.type		.nv.reservedSmem.offset0,@object
	.size		.nv.reservedSmem.offset0,0x4
